//
// Generated by NVIDIA NVVM Compiler
//
// Compiler Build ID: CL-36424714
// Cuda compilation tools, release 13.0, V13.0.88
// Based on NVVM 20.0.0
//

.version 9.0
.target sm_100
.address_size 64

	// .globl	_Z25faultInjectorKernelAssertv
.extern .func __assertfail
(
	.param .b64 __assertfail_param_0,
	.param .b64 __assertfail_param_1,
	.param .b32 __assertfail_param_2,
	.param .b64 __assertfail_param_3,
	.param .b64 __assertfail_param_4
)
;
.global .align 1 .b8 __unnamed_1[33] = {118, 111, 105, 100, 32, 102, 97, 117, 108, 116, 73, 110, 106, 101, 99, 116, 111, 114, 75, 101, 114, 110, 101, 108, 65, 115, 115, 101, 114, 116, 40, 41};
.global .align 1 .b8 $str[41] = {48, 32, 38, 38, 32, 34, 71, 69, 82, 65, 95, 68, 69, 66, 85, 71, 32, 107, 101, 114, 110, 101, 108, 65, 115, 115, 101, 114, 116, 32, 116, 114, 105, 103, 103, 101, 114, 101, 100, 34};
.global .align 1 .b8 $str$1[27] = {47, 116, 109, 112, 47, 115, 97, 115, 115, 95, 99, 117, 95, 119, 109, 104, 118, 106, 116, 121, 118, 47, 107, 46, 99, 117};

.visible .entry _Z25faultInjectorKernelAssertv()
{
	.reg .b64 	%rd<7>;

	mov.u64 	%rd1, $str;
	cvta.global.u64 	%rd2, %rd1;
	mov.u64 	%rd3, $str$1;
	cvta.global.u64 	%rd4, %rd3;
	mov.u64 	%rd5, __unnamed_1;
	cvta.global.u64 	%rd6, %rd5;
	{ // callseq 0, 0
	.param .b64 param0;
	st.param.b64 	[param0], %rd2;
	.param .b64 param1;
	st.param.b64 	[param1], %rd4;
	.param .b32 param2;
	st.param.b32 	[param2], 134;
	.param .b64 param3;
	st.param.b64 	[param3], %rd6;
	.param .b64 param4;
	st.param.b64 	[param4], 1;
	call.uni 
	__assertfail, 
	(
	param0, 
	param1, 
	param2, 
	param3, 
	param4
	);
	} // callseq 0
	ret;

}
	// .globl	_Z23faultInjectorKernelTrapv
.visible .entry _Z23faultInjectorKernelTrapv()
{


	// begin inline asm
	trap;
	// end inline asm
	ret;

}


// ===== COMPILED SASS (sm_100) =====

	.target	sm_100

	.elftype	@"ET_EXEC"


//--------------------- .note.nv.tkinfo           --------------------------
	.section	.note.nv.tkinfo,"",@"SHT_NOTE"
	.sectionflags	@"SHF_NOTE_NV_TKINFO"
	.tkinfo
        /*0018*/ 	.word	0x00000002
        /*0030*/ 	.string	""
        /*0030*/ 	.string	"ptxas"
        /*0030*/ 	.string	"Cuda compilation tools, release 13.0, V13.0.88"
        /*0030*/ 	.string	"Build cuda_13.0.r13.0/compiler.36424714_0"
        /*0030*/ 	.string	"-arch sm_100 -m 64 "



//--------------------- .note.nv.cuinfo           --------------------------
	.section	.note.nv.cuinfo,"",@"SHT_NOTE"
	.sectionflags	@"SHF_NOTE_NV_CUINFO"
        /*0018*/ 	.short	0x0002
        /*001a*/ 	.short	0x0064
        /*001c*/ 	.short	0x0082
	.zero		2


//--------------------- .nv.info                  --------------------------
	.section	.nv.info,"",@"SHT_CUDA_INFO"
	.align	4


	//----- nvinfo : EIATTR_REGCOUNT
	.align		4
        /*0000*/ 	.byte	0x04, 0x2f
        /*0002*/ 	.short	(.L_4 - .L_3)
	.align		4
.L_3:
        /*0004*/ 	.word	index@(_Z25faultInjectorKernelAssertv)
        /*0008*/ 	.word	0x00000018


	//----- nvinfo : EIATTR_FRAME_SIZE
	.align		4
.L_4:
        /*000c*/ 	.byte	0x04, 0x11
        /*000e*/ 	.short	(.L_6 - .L_5)
	.align		4
.L_5:
        /*0010*/ 	.word	index@(_Z25faultInjectorKernelAssertv)
        /*0014*/ 	.word	0x00000000


	//----- nvinfo : EIATTR_REGCOUNT
	.align		4
.L_6:
        /*0018*/ 	.byte	0x04, 0x2f
        /*001a*/ 	.short	(.L_8 - .L_7)
	.align		4
.L_7:
        /*001c*/ 	.word	index@(_Z23faultInjectorKernelTrapv)
        /*0020*/ 	.word	0x00000004


	//----- nvinfo : EIATTR_FRAME_SIZE
	.align		4
.L_8:
        /*0024*/ 	.byte	0x04, 0x11
        /*0026*/ 	.short	(.L_10 - .L_9)
	.align		4
.L_9:
        /*0028*/ 	.word	index@(_Z23faultInjectorKernelTrapv)
        /*002c*/ 	.word	0x00000000


	//----- nvinfo : EIATTR_MIN_STACK_SIZE
	.align		4
.L_10:
        /*0030*/ 	.byte	0x04, 0x12
        /*0032*/ 	.short	(.L_12 - .L_11)
	.align		4
.L_11:
        /*0034*/ 	.word	index@(_Z23faultInjectorKernelTrapv)
        /*0038*/ 	.word	0x00000000


	//----- nvinfo : EIATTR_MIN_STACK_SIZE
	.align		4
.L_12:
        /*003c*/ 	.byte	0x04, 0x12
        /*003e*/ 	.short	(.L_14 - .L_13)
	.align		4
.L_13:
        /*0040*/ 	.word	index@(_Z25faultInjectorKernelAssertv)
        /*0044*/ 	.word	0x00000000
.L_14:


//--------------------- .nv.compat                --------------------------
	.section	.nv.compat,"",@"SHT_CUDA_COMPAT_INFO"
	.align	4
        /*0000*/ 	.byte	0x02, 0x09, 0x00, 0x00, 0x02, 0x02, 0x01, 0x00, 0x02, 0x05, 0x05, 0x00, 0x03, 0x07, 0x01, 0x01
        /*0010*/ 	.byte	0x02, 0x03, 0x00, 0x00, 0x02, 0x06, 0x01, 0x00, 0x04, 0x0b, 0x08, 0x00, 0x09, 0x00, 0x00, 0x00
        /*0020*/ 	.byte	0x00, 0x00, 0x00, 0x00


//--------------------- .nv.info._Z23faultInjectorKernelTrapv --------------------------
	.section	.nv.info._Z23faultInjectorKernelTrapv,"",@"SHT_CUDA_INFO"
	.sectionflags	@""
	.align	4


	//----- nvinfo : EIATTR_CUDA_API_VERSION
	.align		4
        /*0000*/ 	.byte	0x04, 0x37
        /*0002*/ 	.short	(.L_16 - .L_15)
.L_15:
        /*0004*/ 	.word	0x00000082


	//----- nvinfo : EIATTR_SPARSE_MMA_MASK
	.align		4
.L_16:
        /*0008*/ 	.byte	0x03, 0x50
        /*000a*/ 	.short	0x0000


	//----- nvinfo : EIATTR_MAXREG_COUNT
	.align		4
        /*000c*/ 	.byte	0x03, 0x1b
        /*000e*/ 	.short	0x00ff


	//----- nvinfo : EIATTR_MERCURY_ISA_VERSION
	.align		4
        /*0010*/ 	.byte	0x03, 0x5f
        /*0012*/ 	.short	0x0101


	//----- nvinfo : EIATTR_VRC_CTA_INIT_COUNT
	.align		4
        /*0014*/ 	.byte	0x02, 0x4a
	.zero		1
	.zero		1


	//----- nvinfo : EIATTR_SW_WAR
	.align		4
        /*0018*/ 	.byte	0x04, 0x36
        /*001a*/ 	.short	(.L_18 - .L_17)
.L_17:
        /*001c*/ 	.word	0x00000008
.L_18:


//--------------------- .nv.info._Z25faultInjectorKernelAssertv --------------------------
	.section	.nv.info._Z25faultInjectorKernelAssertv,"",@"SHT_CUDA_INFO"
	.sectionflags	@""
	.align	4


	//----- nvinfo : EIATTR_CUDA_API_VERSION
	.align		4
        /*0000*/ 	.byte	0x04, 0x37
        /*0002*/ 	.short	(.L_20 - .L_19)
.L_19:
        /*0004*/ 	.word	0x00000082


	//----- nvinfo : EIATTR_SPARSE_MMA_MASK
	.align		4
.L_20:
        /*0008*/ 	.byte	0x03, 0x50
        /*000a*/ 	.short	0x0000


	//----- nvinfo : EIATTR_MAXREG_COUNT
	.align		4
        /*000c*/ 	.byte	0x03, 0x1b
        /*000e*/ 	.short	0x00ff


	//----- nvinfo : EIATTR_EXTERNS
	.align		4
        /*0010*/ 	.byte	0x04, 0x0f
        /*0012*/ 	.short	(.L_22 - .L_21)


	//   ....[0]....
	.align		4
.L_21:
        /*0014*/ 	.word	index@(__assertfail)


	//----- nvinfo : EIATTR_MERCURY_ISA_VERSION
	.align		4
.L_22:
        /*0018*/ 	.byte	0x03, 0x5f
        /*001a*/ 	.short	0x0101


	//----- nvinfo : EIATTR_VRC_CTA_INIT_COUNT
	.align		4
        /*001c*/ 	.byte	0x02, 0x4a
	.zero		1
	.zero		1


	//----- nvinfo : EIATTR_SYSCALL_OFFSETS
	.align		4
        /*0020*/ 	.byte	0x04, 0x46
        /*0022*/ 	.short	(.L_24 - .L_23)


	//   ....[0]....
.L_23:
        /*0024*/ 	.word	0x00000100


	//----- nvinfo : EIATTR_EXIT_INSTR_OFFSETS
	.align		4
.L_24:
        /*0028*/ 	.byte	0x04, 0x1c
        /*002a*/ 	.short	(.L_26 - .L_25)


	//   ....[0]....
.L_25:
        /*002c*/ 	.word	0x00000110


	//----- nvinfo : EIATTR_SW_WAR
	.align		4
.L_26:
        /*0030*/ 	.byte	0x04, 0x36
        /*0032*/ 	.short	(.L_28 - .L_27)
.L_27:
        /*0034*/ 	.word	0x00000008
.L_28:


//--------------------- .nv.callgraph             --------------------------
	.section	.nv.callgraph,"",@"SHT_CUDA_CALLGRAPH"
	.align	4
	.sectionentsize	8
	.align		4
        /*0000*/ 	.word	0x00000000
	.align		4
        /*0004*/ 	.word	0xffffffff
	.align		4
        /*0008*/ 	.word	index@(_Z25faultInjectorKernelAssertv)
	.align		4
        /*000c*/ 	.word	index@(__assertfail)
	.align		4
        /*0010*/ 	.word	0x00000000
	.align		4
        /*0014*/ 	.word	0xfffffffe
	.align		4
        /*0018*/ 	.word	0x00000000
	.align		4
        /*001c*/ 	.word	0xfffffffd
	.align		4
        /*0020*/ 	.word	0x00000000
	.align		4
        /*0024*/ 	.word	0xfffffffc


//--------------------- .nv.constant4             --------------------------
	.section	.nv.constant4,"a",@progbits
	.align	8
	.align		8
.nv.constant4:
        /*0000*/ 	.dword	__unnamed_1
	.align		8
        /*0008*/ 	.dword	$str
	.align		8
        /*0010*/ 	.dword	$str$1
	.align		8
        /*0018*/ 	.dword	__assertfail


//--------------------- .text._Z23faultInjectorKernelTrapv --------------------------
	.section	.text._Z23faultInjectorKernelTrapv,"ax",@progbits
	.align	128
        .global         _Z23faultInjectorKernelTrapv
        .type           _Z23faultInjectorKernelTrapv,@function
        .size           _Z23faultInjectorKernelTrapv,(.L_x_3 - _Z23faultInjectorKernelTrapv)
        .other          _Z23faultInjectorKernelTrapv,@"STO_CUDA_ENTRY STV_DEFAULT"
_Z23faultInjectorKernelTrapv:
.text._Z23faultInjectorKernelTrapv:
[----:B------:R-:W-:Y:S01]  /*0000*/  LDC R1, c[0x0][0x37c] ;  /* 0x0000df00ff017b82 */ /* 0x000fe20000000800 */
[----:B------:R-:W-:Y:S05]  /*0010*/  BPT.TRAP 0x1 ;  /* 0x000000040000795c */ /* 0x000fea0000300000 */
.L_x_0:
[----:B------:R-:W-:-:S00]  /*0020*/  BRA `(.L_x_0) ;  /* 0xfffffffc00fc7947 */ /* 0x000fc0000383ffff */
[----:B------:R-:W-:-:S00]  /*0030*/  NOP ;  /* 0x0000000000007918 */ /* 0x000fc00000000000 */
        /* <DEDUP_REMOVED lines=12> */
.L_x_3:


//--------------------- .text._Z25faultInjectorKernelAssertv --------------------------
	.section	.text._Z25faultInjectorKernelAssertv,"ax",@progbits
	.align	128
        .global         _Z25faultInjectorKernelAssertv
        .type           _Z25faultInjectorKernelAssertv,@function
        .size           _Z25faultInjectorKernelAssertv,(.L_x_4 - _Z25faultInjectorKernelAssertv)
        .other          _Z25faultInjectorKernelAssertv,@"STO_CUDA_ENTRY STV_DEFAULT"
_Z25faultInjectorKernelAssertv:
.text._Z25faultInjectorKernelAssertv:
[----:B------:R-:W0:Y:S01]  /*0000*/  LDC R1, c[0x0][0x37c] ;  /* 0x0000df00ff017b82 */ /* 0x000e220000000800 */
[----:B------:R-:W-:Y:S01]  /*0010*/  MOV R0, 0x18 ;  /* 0x0000001800007802 */ /* 0x000fe20000000f00 */
[----:B------:R-:W1:Y:S01]  /*0020*/  LDCU.64 UR4, c[0x4][0x8] ;  /* 0x01000100ff0477ac */ /* 0x000e620008000a00 */
[----:B------:R-:W-:Y:S02]  /*0030*/  HFMA2 R12, -RZ, RZ, 0, 5.9604644775390625e-08 ;  /* 0x00000001ff0c7431 */ /* 0x000fe400000001ff */
[----:B------:R-:W-:-:S03]  /*0040*/  IMAD.MOV.U32 R8, RZ, RZ, 0x86 ;  /* 0x00000086ff087424 */ /* 0x000fc600078e00ff */
[----:B------:R2:W3:Y:S01]  /*0050*/  LDC.64 R2, c[0x4][R0] ;  /* 0x0100000000027b82 */ /* 0x0004e20000000a00 */
[----:B------:R-:W4:Y:S01]  /*0060*/  LDCU.64 UR6, c[0x4][0x10] ;  /* 0x01000200ff0677ac */ /* 0x000f220008000a00 */
[----:B------:R-:W-:Y:S01]  /*0070*/  IMAD.MOV.U32 R13, RZ, RZ, RZ ;  /* 0x000000ffff0d7224 */ /* 0x000fe200078e00ff */
[----:B------:R-:W5:Y:S01]  /*0080*/  LDCU.64 UR8, c[0x4][URZ] ;  /* 0x01000000ff0877ac */ /* 0x000f620008000a00 */
[----:B-1----:R-:W-:Y:S01]  /*0090*/  IMAD.U32 R4, RZ, RZ, UR4 ;  /* 0x00000004ff047e24 */ /* 0x002fe2000f8e00ff */
[----:B------:R-:W-:Y:S01]  /*00a0*/  MOV R5, UR5 ;  /* 0x0000000500057c02 */ /* 0x000fe20008000f00 */
[----:B----4-:R-:W-:Y:S01]  /*00b0*/  IMAD.U32 R6, RZ, RZ, UR6 ;  /* 0x00000006ff067e24 */ /* 0x010fe2000f8e00ff */
[----:B------:R-:W-:Y:S01]  /*00c0*/  MOV R7, UR7 ;  /* 0x0000000700077c02 */ /* 0x000fe20008000f00 */
[----:B-----5:R-:W-:Y:S01]  /*00d0*/  IMAD.U32 R10, RZ, RZ, UR8 ;  /* 0x00000008ff0a7e24 */ /* 0x020fe2000f8e00ff */
[----:B--2---:R-:W-:-:S07]  /*00e0*/  MOV R11, UR9 ;  /* 0x00000009000b7c02 */ /* 0x004fce0008000f00 */
[----:B------:R-:W-:-:S07]  /*00f0*/  LEPC R20, `(.L_x_1) ;  /* 0x000000001014794e */ /* 0x000fce0000000000 */
[----:B0--3--:R-:W-:Y:S05]  /*0100*/  CALL.ABS.NOINC R2 ;  /* 0x0000000002007343 */ /* 0x009fea0003c00000 */
.L_x_1:
[----:B------:R-:W-:Y:S05]  /*0110*/  EXIT ;  /* 0x000000000000794d */ /* 0x000fea0003800000 */
.L_x_2:
        /* <DEDUP_REMOVED lines=14> */
.L_x_4:


//--------------------- .nv.global.init           --------------------------
	.section	.nv.global.init,"aw",@progbits
.nv.global.init:
	.type		$str$1,@object
	.size		$str$1,(__unnamed_1 - $str$1)
$str$1:
        /*0000*/ 	.byte	0x2f, 0x74, 0x6d, 0x70, 0x2f, 0x73, 0x61, 0x73, 0x73, 0x5f, 0x63, 0x75, 0x5f, 0x77, 0x6d, 0x68
        /*0010*/ 	.byte	0x76, 0x6a, 0x74, 0x79, 0x76, 0x2f, 0x6b, 0x2e, 0x63, 0x75, 0x00
	.type		__unnamed_1,@object
	.size		__unnamed_1,($str - __unnamed_1)
__unnamed_1:
        /*001b*/ 	.byte	0x76, 0x6f, 0x69, 0x64, 0x20, 0x66, 0x61, 0x75, 0x6c, 0x74, 0x49, 0x6e, 0x6a, 0x65, 0x63, 0x74
        /*002b*/ 	.byte	0x6f, 0x72, 0x4b, 0x65, 0x72, 0x6e, 0x65, 0x6c, 0x41, 0x73, 0x73, 0x65, 0x72, 0x74, 0x28, 0x29
        /*003b*/ 	.byte	0x00
	.type		$str,@object
	.size		$str,(.L_1 - $str)
$str:
        /*003c*/ 	.byte	0x30, 0x20, 0x26, 0x26, 0x20, 0x22, 0x47, 0x45, 0x52, 0x41, 0x5f, 0x44, 0x45, 0x42, 0x55, 0x47
        /*004c*/ 	.byte	0x20, 0x6b, 0x65, 0x72, 0x6e, 0x65, 0x6c, 0x41, 0x73, 0x73, 0x65, 0x72, 0x74, 0x20, 0x74, 0x72
        /*005c*/ 	.byte	0x69, 0x67, 0x67, 0x65, 0x72, 0x65, 0x64, 0x22, 0x00
.L_1:


//--------------------- .nv.shared.reserved.0     --------------------------
	.section	.nv.shared.reserved.0,"aw",@nobits
	.weak		__nv_reservedSMEM_offset_0_alias
	.size		__nv_reservedSMEM_offset_0_alias, 0, 64
	.other		__nv_reservedSMEM_offset_0_alias,@"STO_CUDA_RESERVED_SHARED STV_DEFAULT"
__nv_reservedSMEM_offset_0_alias:
	.zero		0
	.zero		64


//--------------------- .nv.constant0._Z23faultInjectorKernelTrapv --------------------------
	.section	.nv.constant0._Z23faultInjectorKernelTrapv,"a",@progbits
	.sectionflags	@""
	.align	4
.nv.constant0._Z23faultInjectorKernelTrapv:
	.zero		896


//--------------------- .nv.constant0._Z25faultInjectorKernelAssertv --------------------------
	.section	.nv.constant0._Z25faultInjectorKernelAssertv,"a",@progbits
	.sectionflags	@""
	.align	4
.nv.constant0._Z25faultInjectorKernelAssertv:
	.zero		896


//--------------------- SYMBOLS --------------------------

	.type		.nv.reservedSmem.offset0,@object
	.size		.nv.reservedSmem.offset0,0x4
	.type		__assertfail,@function
